	.headerflags	@"EF_CUDA_TEXMODE_UNIFIED EF_CUDA_64BIT_ADDRESS EF_CUDA_ACCELERATORS EF_CUDA_SM90 EF_CUDA_VIRTUAL_SM(EF_CUDA_SM90)"
	.elftype	@"ET_EXEC"


//--------------------- .nv.info                  --------------------------
	.section	.nv.info,"",@"SHT_CUDA_INFO"
	.align	4


	//----- nvinfo : EIATTR_REGCOUNT
	.align		4
        /*0000*/ 	.byte	0x04, 0x2f
        /*0002*/ 	.short	(.L_1 - .L_0)
	.align		4
.L_0:
        /*0004*/ 	.word	index@(triton_poi_fused_max_pool2d_with_indices_1)
        /*0008*/ 	.word	0x00000020


	//----- nvinfo : EIATTR_MIN_STACK_SIZE
	.align		4
.L_1:
        /*000c*/ 	.byte	0x04, 0x12
        /*000e*/ 	.short	(.L_3 - .L_2)
	.align		4
.L_2:
        /*0010*/ 	.word	index@(triton_poi_fused_max_pool2d_with_indices_1)
        /*0014*/ 	.word	0x00000000


	//----- nvinfo : EIATTR_FRAME_SIZE
	.align		4
.L_3:
        /*0018*/ 	.byte	0x04, 0x11
        /*001a*/ 	.short	(.L_5 - .L_4)
	.align		4
.L_4:
        /*001c*/ 	.word	index@(triton_poi_fused_max_pool2d_with_indices_1)
        /*0020*/ 	.word	0x00000000


	//----- nvinfo : EIATTR_MIN_STACK_SIZE
	.align		4
.L_5:
        /*0024*/ 	.byte	0x04, 0x12
        /*0026*/ 	.short	(.L_7 - .L_6)
	.align		4
.L_6:
        /*0028*/ 	.word	index@(triton_poi_fused_max_pool2d_with_indices_1)
        /*002c*/ 	.word	0x00000000
.L_7:


//--------------------- .nv.info.triton_poi_fused_max_pool2d_with_indices_1 --------------------------
	.section	.nv.info.triton_poi_fused_max_pool2d_with_indices_1,"",@"SHT_CUDA_INFO"
	.sectionflags	@""
	.align	4


	//----- nvinfo : EIATTR_CUDA_API_VERSION
	.align		4
        /*0000*/ 	.byte	0x04, 0x37
        /*0002*/ 	.short	(.L_9 - .L_8)
.L_8:
        /*0004*/ 	.word	0x0000007c


	//----- nvinfo : EIATTR_KPARAM_INFO
	.align		4
.L_9:
        /*0008*/ 	.byte	0x04, 0x17
        /*000a*/ 	.short	(.L_11 - .L_10)
.L_10:
        /*000c*/ 	.word	0x00000000
        /*0010*/ 	.short	0x0003
        /*0012*/ 	.short	0x0018
        /*0014*/ 	.byte	0x00, 0xf0, 0x11, 0x00


	//----- nvinfo : EIATTR_KPARAM_INFO
	.align		4
.L_11:
        /*0018*/ 	.byte	0x04, 0x17
        /*001a*/ 	.short	(.L_13 - .L_12)
.L_12:
        /*001c*/ 	.word	0x00000000
        /*0020*/ 	.short	0x0002
        /*0022*/ 	.short	0x0010
        /*0024*/ 	.byte	0x00, 0xf4, 0x21, 0x00


	//----- nvinfo : EIATTR_KPARAM_INFO
	.align		4
.L_13:
        /*0028*/ 	.byte	0x04, 0x17
        /*002a*/ 	.short	(.L_15 - .L_14)
.L_14:
        /*002c*/ 	.word	0x00000000
        /*0030*/ 	.short	0x0001
        /*0032*/ 	.short	0x0008
        /*0034*/ 	.byte	0x00, 0xf4, 0x21, 0x00


	//----- nvinfo : EIATTR_KPARAM_INFO
	.align		4
.L_15:
        /*0038*/ 	.byte	0x04, 0x17
        /*003a*/ 	.short	(.L_17 - .L_16)
.L_16:
        /*003c*/ 	.word	0x00000000
        /*0040*/ 	.short	0x0000
        /*0042*/ 	.short	0x0000
        /*0044*/ 	.byte	0x00, 0xf4, 0x21, 0x00


	//----- nvinfo : EIATTR_SPARSE_MMA_MASK
	.align		4
.L_17:
        /*0048*/ 	.byte	0x03, 0x50
        /*004a*/ 	.short	0x0000


	//----- nvinfo : EIATTR_MAXREG_COUNT
	.align		4
        /*004c*/ 	.byte	0x03, 0x1b
        /*004e*/ 	.short	0x00ff


	//----- nvinfo : EIATTR_EXIT_INSTR_OFFSETS
	.align		4
        /*0050*/ 	.byte	0x04, 0x1c
        /*0052*/ 	.short	(.L_19 - .L_18)


	//   ....[0]....
.L_18:
        /*0054*/ 	.word	0x00000fa0


	//   ....[1]....
        /*0058*/ 	.word	0x00000fc0


	//----- nvinfo : EIATTR_REQNTID
	.align		4
.L_19:
        /*005c*/ 	.byte	0x04, 0x10
        /*005e*/ 	.short	(.L_21 - .L_20)
.L_20:
        /*0060*/ 	.word	0x00000080
        /*0064*/ 	.word	0x00000001
        /*0068*/ 	.word	0x00000001


	//----- nvinfo : EIATTR_CBANK_PARAM_SIZE
	.align		4
.L_21:
        /*006c*/ 	.byte	0x03, 0x19
        /*006e*/ 	.short	0x001c


	//----- nvinfo : EIATTR_PARAM_CBANK
	.align		4
        /*0070*/ 	.byte	0x04, 0x0a
        /*0072*/ 	.short	(.L_23 - .L_22)
	.align		4
.L_22:
        /*0074*/ 	.word	index@(.nv.constant0.triton_poi_fused_max_pool2d_with_indices_1)
        /*0078*/ 	.short	0x0210
        /*007a*/ 	.short	0x001c


	//----- nvinfo : EIATTR_SW_WAR
	.align		4
.L_23:
        /*007c*/ 	.byte	0x04, 0x36
        /*007e*/ 	.short	(.L_25 - .L_24)
.L_24:
        /*0080*/ 	.word	0x00000008
.L_25:


//--------------------- .nv.callgraph             --------------------------
	.section	.nv.callgraph,"",@"SHT_CUDA_CALLGRAPH"
	.align	4
	.sectionentsize	8
	.align		4
        /*0000*/ 	.word	0x00000000
	.align		4
        /*0004*/ 	.word	0xffffffff
	.align		4
        /*0008*/ 	.word	0x00000000
	.align		4
        /*000c*/ 	.word	0xfffffffe
	.align		4
        /*0010*/ 	.word	0x00000000
	.align		4
        /*0014*/ 	.word	0xfffffffd
	.align		4
        /*0018*/ 	.word	0x00000000
	.align		4
        /*001c*/ 	.word	0xfffffffc


//--------------------- .text.triton_poi_fused_max_pool2d_with_indices_1 --------------------------
	.section	.text.triton_poi_fused_max_pool2d_with_indices_1,"ax",@progbits
	.align	128
        .global         triton_poi_fused_max_pool2d_with_indices_1
        .type           triton_poi_fused_max_pool2d_with_indices_1,@function
        .size           triton_poi_fused_max_pool2d_with_indices_1,(.L_x_1 - triton_poi_fused_max_pool2d_with_indices_1)
        .other          triton_poi_fused_max_pool2d_with_indices_1,@"STO_CUDA_ENTRY STV_DEFAULT"
triton_poi_fused_max_pool2d_with_indices_1:
.text.triton_poi_fused_max_pool2d_with_indices_1:
[----:B------:R-:W0:Y:S02]  /*0000*/  LDC R1, c[0x0][0x28] ;  /* 0x00000a00ff017b82 */ /* 0x000e240000000800 */
[----:B------:R-:W1:Y:S01]  /*0010*/  S2R R0, SR_TID.X ;  /* 0x0000000000007919 */ /* 0x000e620000002100 */
[----:B------:R-:W-:Y:S01]  /*0020*/  IMAD.MOV.U32 R10, RZ, RZ, RZ ;  /* 0x000000ffff0a7224 */ /* 0x000fe200078e00ff */
[----:B------:R-:W2:Y:S01]  /*0030*/  LDC.64 R12, c[0x0][0x210] ;  /* 0x00008400ff0c7b82 */ /* 0x000ea20000000a00 */
[----:B------:R-:W-:Y:S01]  /*0040*/  IMAD.MOV.U32 R22, RZ, RZ, RZ ;  /* 0x000000ffff167224 */ /* 0x000fe200078e00ff */
[----:B------:R-:W3:Y:S01]  /*0050*/  S2R R11, SR_CTAID.X ;  /* 0x00000000000b7919 */ /* 0x000ee20000002500 */
[----:B------:R-:W-:Y:S01]  /*0060*/  ULDC.64 UR4, c[0x0][0x208] ;  /* 0x0000820000047ab9 */ /* 0x000fe20000000a00 */
[----:B------:R-:W-:Y:S01]  /*0070*/  IMAD.MOV.U32 R24, RZ, RZ, RZ ;  /* 0x000000ffff187224 */ /* 0x000fe200078e00ff */
[----:B------:R-:W-:Y:S01]  /*0080*/  ULDC.64 UR6, c[0x0][0x220] ;  /* 0x0000880000067ab9 */ /* 0x000fe20000000a00 */
[----:B-1----:R-:W-:-:S05]  /*0090*/  IMAD.SHL.U32 R0, R0, 0x2, RZ ;  /* 0x0000000200007824 */ /* 0x002fca00078e00ff */
[----:B------:R-:W-:-:S05]  /*00a0*/  LOP3.LUT R0, R0, 0xfe, RZ, 0xc0, !PT ;  /* 0x000000fe00007812 */ /* 0x000fca00078ec0ff */
[----:B---3--:R-:W-:-:S04]  /*00b0*/  IMAD R11, R11, 0x100, R0 ;  /* 0x000001000b0b7824 */ /* 0x008fc800078e0200 */
[C---:B------:R-:W-:Y:S01]  /*00c0*/  IMAD.HI R2, R11.reuse, -0x77777777, R10 ;  /* 0x888888890b027827 */ /* 0x040fe200078e020a */
[----:B------:R-:W-:-:S03]  /*00d0*/  ISETP.GE.AND P0, PT, R11, 0xe10, PT ;  /* 0x00000e100b00780c */ /* 0x000fc60003f06270 */
[C---:B------:R-:W-:Y:S01]  /*00e0*/  VIADD R23, R11.reuse, 0x1 ;  /* 0x000000010b177836 */ /* 0x040fe20000000000 */
[----:B------:R-:W-:Y:S01]  /*00f0*/  SHF.R.U32.HI R3, RZ, 0x1f, R2 ;  /* 0x0000001fff037819 */ /* 0x000fe20000011602 */
[----:B------:R-:W-:-:S03]  /*0100*/  IMAD.HI R10, R11, -0x6e5d4c3b, R10 ;  /* 0x91a2b3c50b0a7827 */ /* 0x000fc600078e020a */
[----:B------:R-:W-:Y:S01]  /*0110*/  LEA.HI.SX32 R3, R2, R3, 0x1d ;  /* 0x0000000302037211 */ /* 0x000fe200078feaff */
[----:B------:R-:W-:Y:S01]  /*0120*/  IMAD.HI R4, R23, -0x77777777, R22 ;  /* 0x8888888917047827 */ /* 0x000fe200078e0216 */
[----:B------:R-:W-:-:S03]  /*0130*/  SHF.R.U32.HI R7, RZ, 0x1f, R10 ;  /* 0x0000001fff077819 */ /* 0x000fc6000001160a */
[----:B------:R-:W-:Y:S01]  /*0140*/  IMAD.MOV.U32 R2, RZ, RZ, RZ ;  /* 0x000000ffff027224 */ /* 0x000fe200078e00ff */
[----:B------:R-:W-:Y:S01]  /*0150*/  SHF.R.U32.HI R5, RZ, 0x1f, R4 ;  /* 0x0000001fff057819 */ /* 0x000fe20000011604 */
[C---:B------:R-:W-:Y:S01]  /*0160*/  IMAD R17, R3.reuse, -0xf, R11 ;  /* 0xfffffff103117824 */ /* 0x040fe200078e020b */
[----:B------:R-:W-:Y:S01]  /*0170*/  LEA.HI.SX32 R7, R10, R7, 0x17 ;  /* 0x000000070a077211 */ /* 0x000fe200078fbaff */
[----:B------:R-:W-:Y:S01]  /*0180*/  IMAD.HI R0, R3, -0x77777777, R2 ;  /* 0x8888888903007827 */ /* 0x000fe200078e0202 */
[----:B------:R-:W-:-:S03]  /*0190*/  LEA.HI.SX32 R5, R4, R5, 0x1d ;  /* 0x0000000504057211 */ /* 0x000fc600078feaff */
[----:B------:R-:W-:Y:S01]  /*01a0*/  IMAD.MOV.U32 R4, RZ, RZ, RZ ;  /* 0x000000ffff047224 */ /* 0x000fe200078e00ff */
[----:B------:R-:W-:Y:S01]  /*01b0*/  SHF.R.U32.HI R9, RZ, 0x1f, R0 ;  /* 0x0000001fff097819 */ /* 0x000fe20000011600 */
[C---:B------:R-:W-:Y:S02]  /*01c0*/  IMAD R22, R5.reuse, -0xf, R23 ;  /* 0xfffffff105167824 */ /* 0x040fe400078e0217 */
[----:B------:R-:W-:Y:S01]  /*01d0*/  IMAD.HI R4, R5, -0x77777777, R4 ;  /* 0x8888888905047827 */ /* 0x000fe200078e0204 */
[CC--:B------:R-:W-:Y:S02]  /*01e0*/  LEA.HI.SX32 R2, R0.reuse, R9.reuse, 0x1b ;  /* 0x0000000900027211 */ /* 0x0c0fe400078fdaff */
[----:B------:R-:W-:Y:S01]  /*01f0*/  LEA.HI.SX32 R9, R0, R9, 0x1d ;  /* 0x0000000900097211 */ /* 0x000fe200078feaff */
[----:B------:R-:W-:Y:S01]  /*0200*/  IMAD R0, R7, 0xe20, RZ ;  /* 0x00000e2007007824 */ /* 0x000fe200078e02ff */
[----:B------:R-:W-:Y:S01]  /*0210*/  SHF.R.U32.HI R7, RZ, 0x1f, R4 ;  /* 0x0000001fff077819 */ /* 0x000fe20000011604 */
[----:B------:R-:W-:-:S02]  /*0220*/  IMAD R2, R2, -0x3c, R3 ;  /* 0xffffffc402027824 */ /* 0x000fc400078e0203 */
[----:B------:R-:W-:Y:S01]  /*0230*/  IMAD R26, R9, -0xf, R3 ;  /* 0xfffffff1091a7824 */ /* 0x000fe200078e0203 */
[-C--:B------:R-:W-:Y:S01]  /*0240*/  LEA.HI.SX32 R3, R4, R7.reuse, 0x1b ;  /* 0x0000000704037211 */ /* 0x080fe200078fdaff */
[----:B------:R-:W-:Y:S01]  /*0250*/  IMAD R2, R2, 0x3c, R0 ;  /* 0x0000003c02027824 */ /* 0x000fe200078e0200 */
[----:B------:R-:W-:Y:S02]  /*0260*/  LEA.HI.SX32 R4, R4, R7, 0x1d ;  /* 0x0000000704047211 */ /* 0x000fe400078feaff */
[----:B------:R-:W-:Y:S01]  /*0270*/  LOP3.LUT R6, R26, R17, RZ, 0xfc, !PT ;  /* 0x000000111a067212 */ /* 0x000fe200078efcff */
[--C-:B------:R-:W-:Y:S02]  /*0280*/  IMAD R3, R3, -0x3c, R5.reuse ;  /* 0xffffffc403037824 */ /* 0x100fe400078e0205 */
[----:B------:R-:W-:Y:S01]  /*0290*/  IMAD R23, R4, -0xf, R5 ;  /* 0xfffffff104177824 */ /* 0x000fe200078e0205 */
[----:B------:R-:W-:Y:S01]  /*02a0*/  ISETP.GT.AND P4, PT, R6, -0x1, !P0 ;  /* 0xffffffff0600780c */ /* 0x000fe20004784270 */
[----:B------:R-:W-:-:S02]  /*02b0*/  IMAD R7, R17, 0x2, R2 ;  /* 0x0000000211077824 */ /* 0x000fc400078e0202 */
[----:B------:R-:W-:Y:S01]  /*02c0*/  IMAD R9, R3, 0x3c, R0 ;  /* 0x0000003c03097824 */ /* 0x000fe200078e0200 */
[----:B------:R-:W-:Y:S01]  /*02d0*/  LOP3.LUT R2, R23, R22, RZ, 0xfc, !PT ;  /* 0x0000001617027212 */ /* 0x000fe200078efcff */
[----:B------:R-:W-:Y:S01]  /*02e0*/  VIADD R3, R7, 0x1 ;  /* 0x0000000107037836 */ /* 0x000fe20000000000 */
[----:B------:R-:W-:Y:S01]  /*02f0*/  P2R R0, PR, RZ, 0x1 ;  /* 0x00000001ff007803 */ /* 0x000fe20000000000 */
[----:B------:R-:W-:Y:S01]  /*0300*/  IMAD R4, R22, 0x2, R9 ;  /* 0x0000000216047824 */ /* 0x000fe200078e0209 */
[----:B------:R-:W-:Y:S01]  /*0310*/  ISETP.GT.AND P3, PT, R2, -0x1, !P0 ;  /* 0xffffffff0200780c */ /* 0x000fe20004764270 */
[----:B------:R-:W-:Y:S02]  /*0320*/  VIADD R8, R17, 0x1 ;  /* 0x0000000111087836 */ /* 0x000fe40000000000 */
[----:B------:R-:W-:Y:S02]  /*0330*/  IMAD.MOV.U32 R5, RZ, RZ, RZ ;  /* 0x000000ffff057224 */ /* 0x000fe400078e00ff */
[----:B------:R-:W-:-:S02]  /*0340*/  IMAD.MOV.U32 R6, RZ, RZ, RZ ;  /* 0x000000ffff067224 */ /* 0x000fc400078e00ff */
[----:B--2---:R-:W-:Y:S01]  /*0350*/  IMAD.WIDE R14, R7, 0x4, R12 ;  /* 0x00000004070e7825 */ /* 0x004fe200078e020c */
[----:B------:R-:W-:-:S03]  /*0360*/  ISETP.GE.U32.AND P2, PT, R8, 0xf, PT ;  /* 0x0000000f0800780c */ /* 0x000fc60003f46070 */
[--C-:B------:R-:W-:Y:S01]  /*0370*/  IMAD.WIDE R2, R3, 0x4, R12.reuse ;  /* 0x0000000403027825 */ /* 0x100fe200078e020c */
[----:B------:R-:W2:Y:S03]  /*0380*/  @P4 LDG.E.EL R5, desc[UR4][R14.64] ;  /* 0x000000040e054981 */ /* 0x000ea6000c2e1900 */
[----:B------:R-:W-:Y:S01]  /*0390*/  VIADD R21, R4, 0x1 ;  /* 0x0000000104157836 */ /* 0x000fe20000000000 */
[----:B------:R1:W3:Y:S01]  /*03a0*/  @P4 LDG.E.EL R6, desc[UR4][R2.64] ;  /* 0x0000000402064981 */ /* 0x0002e2000c2e1900 */
[----:B------:R-:W-:Y:S01]  /*03b0*/  IMAD.MOV.U32 R9, RZ, RZ, RZ ;  /* 0x000000ffff097224 */ /* 0x000fe200078e00ff */
[----:B------:R-:W-:Y:S01]  /*03c0*/  ISETP.GT.AND P2, PT, R26, -0x1, !P2 ;  /* 0xffffffff1a00780c */ /* 0x000fe20005744270 */
[----:B------:R-:W-:Y:S02]  /*03d0*/  IMAD.MOV.U32 R10, RZ, RZ, RZ ;  /* 0x000000ffff0a7224 */ /* 0x000fe400078e00ff */
[----:B------:R-:W-:-:S04]  /*03e0*/  IMAD.WIDE R18, R4, 0x4, R12 ;  /* 0x0000000404127825 */ /* 0x000fc800078e020c */
[----:B------:R-:W-:Y:S01]  /*03f0*/  IMAD.WIDE R20, R21, 0x4, R12 ;  /* 0x0000000415147825 */ /* 0x000fe200078e020c */
[----:B------:R4:W5:Y:S01]  /*0400*/  @P3 LDG.E.EL R9, desc[UR4][R18.64] ;  /* 0x0000000412093981 */ /* 0x000962000c2e1900 */
[----:B------:R-:W-:-:S03]  /*0410*/  ISETP.LT.AND P2, PT, R11, 0xe10, P2 ;  /* 0x00000e100b00780c */ /* 0x000fc60001741270 */
[----:B------:R-:W5:Y:S01]  /*0420*/  @P3 LDG.E.EL R10, desc[UR4][R20.64] ;  /* 0x00000004140a3981 */ /* 0x000f62000c2e1900 */
[----:B-1----:R-:W-:Y:S02]  /*0430*/  VIADD R3, R7, 0x2 ;  /* 0x0000000207037836 */ /* 0x002fe40000000000 */
[----:B------:R-:W-:Y:S02]  /*0440*/  IMAD.MOV.U32 R14, RZ, RZ, RZ ;  /* 0x000000ffff0e7224 */ /* 0x000fe400078e00ff */
[----:B------:R-:W-:-:S05]  /*0450*/  IMAD.WIDE R2, R3, 0x4, R12 ;  /* 0x0000000403027825 */ /* 0x000fca00078e020c */
[----:B------:R1:W5:Y:S01]  /*0460*/  @P2 LDG.E.EL R14, desc[UR4][R2.64] ;  /* 0x00000004020e2981 */ /* 0x000362000c2e1900 */
[----:B----4-:R-:W-:-:S04]  /*0470*/  VIADD R19, R4, 0x2 ;  /* 0x0000000204137836 */ /* 0x010fc80000000000 */
[----:B------:R-:W-:-:S04]  /*0480*/  IMAD.WIDE R18, R19, 0x4, R12 ;  /* 0x0000000413127825 */ /* 0x000fc800078e020c */
[----:B-1----:R-:W-:Y:S01]  /*0490*/  IMAD.MOV.U32 R2, RZ, RZ, RZ ;  /* 0x000000ffff027224 */ /* 0x002fe200078e00ff */
[----:B--2---:R-:W-:Y:S02]  /*04a0*/  SEL R5, R5, 0xff800000, P4 ;  /* 0xff80000005057807 */ /* 0x004fe40002000000 */
[----:B---3--:R-:W-:-:S04]  /*04b0*/  SEL R6, R6, 0xff800000, P4 ;  /* 0xff80000006067807 */ /* 0x008fc80002000000 */
[C---:B------:R-:W-:Y:S02]  /*04c0*/  FSETP.GT.AND P5, PT, R6.reuse, R5, PT ;  /* 0x000000050600720b */ /* 0x040fe40003fa4000 */
[----:B------:R-:W-:Y:S02]  /*04d0*/  FSETP.NAN.AND P1, PT, R6, R6, PT ;  /* 0x000000060600720b */ /* 0x000fe40003f28000 */
[----:B-----5:R-:W-:Y:S02]  /*04e0*/  SEL R16, R9, 0xff800000, P3 ;  /* 0xff80000009107807 */ /* 0x020fe40001800000 */
[----:B------:R-:W-:-:S07]  /*04f0*/  SEL R15, R10, 0xff800000, P3 ;  /* 0xff8000000a0f7807 */ /* 0x000fce0001800000 */
[----:B------:R-:W-:Y:S01]  /*0500*/  @!P5 SEL R6, R6, R5, P1 ;  /* 0x000000050606d207 */ /* 0x000fe20000800000 */
[----:B------:R-:W-:Y:S01]  /*0510*/  VIADD R5, R22, 0x1 ;  /* 0x0000000116057836 */ /* 0x000fe20000000000 */
[C---:B------:R-:W-:Y:S02]  /*0520*/  FSETP.GT.AND P6, PT, R15.reuse, R16, PT ;  /* 0x000000100f00720b */ /* 0x040fe40003fc4000 */
[----:B------:R-:W-:Y:S02]  /*0530*/  FSETP.NAN.AND P1, PT, R15, R15, PT ;  /* 0x0000000f0f00720b */ /* 0x000fe40003f28000 */
[----:B------:R-:W-:Y:S02]  /*0540*/  P2R R3, PR, RZ, 0x40 ;  /* 0x00000040ff037803 */ /* 0x000fe40000000000 */
[----:B------:R-:W-:-:S04]  /*0550*/  SEL R9, R14, 0xff800000, P2 ;  /* 0xff8000000e097807 */ /* 0x000fc80001000000 */
[----:B------:R-:W-:-:S03]  /*0560*/  FSETP.GEU.AND P0, PT, R6, R9, PT ;  /* 0x000000090600720b */ /* 0x000fc60003f0e000 */
[----:B------:R-:W-:Y:S02]  /*0570*/  @!P6 SEL R15, R15, R16, P1 ;  /* 0x000000100f0fe207 */ /* 0x000fe40000800000 */
[----:B------:R-:W-:Y:S01]  /*0580*/  FSETP.NAN.AND P1, PT, R9, R9, PT ;  /* 0x000000090900720b */ /* 0x000fe20003f28000 */
[----:B------:R-:W-:Y:S01]  /*0590*/  VIADD R29, R7, 0x1e ;  /* 0x0000001e071d7836 */ /* 0x000fe20000000000 */
[----:B------:R-:W-:-:S11]  /*05a0*/  P2R R16, PR, RZ, 0x1 ;  /* 0x00000001ff107803 */ /* 0x000fd60000000000 */
[----:B------:R-:W-:Y:S02]  /*05b0*/  @!P1 SEL R9, R9, R6, !P0 ;  /* 0x0000000609099207 */ /* 0x000fe40004000000 */
[----:B------:R-:W-:-:S04]  /*05c0*/  ISETP.GE.U32.AND P1, PT, R5, 0xf, PT ;  /* 0x0000000f0500780c */ /* 0x000fc80003f26070 */
[----:B------:R-:W-:-:S04]  /*05d0*/  ISETP.GT.AND P1, PT, R23, -0x1, !P1 ;  /* 0xffffffff1700780c */ /* 0x000fc80004f24270 */
[----:B------:R-:W-:-:S13]  /*05e0*/  ISETP.LT.AND P1, PT, R11, 0xe10, P1 ;  /* 0x00000e100b00780c */ /* 0x000fda0000f21270 */
[----:B------:R-:W2:Y:S01]  /*05f0*/  @P1 LDG.E.EL R2, desc[UR4][R18.64] ;  /* 0x0000000412021981 */ /* 0x000ea2000c2e1900 */
[----:B------:R-:W-:Y:S02]  /*0600*/  IMAD.MOV.U32 R10, RZ, RZ, RZ ;  /* 0x000000ffff0a7224 */ /* 0x000fe400078e00ff */
[----:B------:R-:W-:-:S04]  /*0610*/  IMAD.WIDE R28, R29, 0x4, R12 ;  /* 0x000000041d1c7825 */ /* 0x000fc800078e020c */
[----:B------:R-:W-:Y:S01]  /*0620*/  IMAD.MOV.U32 R21, RZ, RZ, RZ ;  /* 0x000000ffff157224 */ /* 0x000fe200078e00ff */
[----:B------:R-:W3:Y:S01]  /*0630*/  @P4 LDG.E.EL R10, desc[UR4][R28.64] ;  /* 0x000000041c0a4981 */ /* 0x000ee2000c2e1900 */
[----:B--2---:R-:W-:-:S04]  /*0640*/  SEL R2, R2, 0xff800000, P1 ;  /* 0xff80000002027807 */ /* 0x004fc80000800000 */
[-C--:B------:R-:W-:Y:S02]  /*0650*/  FSETP.NAN.AND P6, PT, R2, R2.reuse, PT ;  /* 0x000000020200720b */ /* 0x080fe40003fc8000 */
[----:B------:R-:W-:Y:S02]  /*0660*/  FSETP.GEU.AND P0, PT, R15, R2, PT ;  /* 0x000000020f00720b */ /* 0x000fe40003f0e000 */
[----:B---3--:R-:W-:Y:S01]  /*0670*/  SEL R10, R10, 0xff800000, P4 ;  /* 0xff8000000a0a7807 */ /* 0x008fe20002000000 */
[----:B------:R-:W-:Y:S01]  /*0680*/  VIADD R19, R4, 0x1e ;  /* 0x0000001e04137836 */ /* 0x000fe20000000000 */
[----:B------:R-:W-:-:S07]  /*0690*/  P2R R25, PR, RZ, 0x1 ;  /* 0x00000001ff197803 */ /* 0x000fce0000000000 */
[----:B------:R-:W-:Y:S01]  /*06a0*/  @!P6 SEL R2, R2, R15, !P0 ;  /* 0x0000000f0202e207 */ /* 0x000fe20004000000 */
[----:B------:R-:W-:-:S04]  /*06b0*/  VIADD R15, R7, 0x1f ;  /* 0x0000001f070f7836 */ /* 0x000fc80000000000 */
[----:B------:R-:W-:-:S05]  /*06c0*/  IMAD.WIDE R14, R15, 0x4, R12 ;  /* 0x000000040f0e7825 */ /* 0x000fca00078e020c */
[----:B------:R1:W2:Y:S01]  /*06d0*/  @P4 LDG.E.EL R21, desc[UR4][R14.64] ;  /* 0x000000040e154981 */ /* 0x0002a2000c2e1900 */
[----:B------:R-:W-:Y:S01]  /*06e0*/  FSETP.NAN.AND P6, PT, R10, R10, PT ;  /* 0x0000000a0a00720b */ /* 0x000fe20003fc8000 */
[----:B------:R-:W-:-:S04]  /*06f0*/  IMAD.WIDE R18, R19, 0x4, R12 ;  /* 0x0000000413127825 */ /* 0x000fc800078e020c */
[----:B------:R-:W-:Y:S02]  /*0700*/  IMAD.MOV.U32 R28, RZ, RZ, RZ ;  /* 0x000000ffff1c7224 */ /* 0x000fe400078e00ff */
[----:B-1----:R-:W-:-:S04]  /*0710*/  VIADD R15, R4, 0x1f ;  /* 0x0000001f040f7836 */ /* 0x002fc80000000000 */
[----:B------:R-:W-:-:S05]  /*0720*/  IMAD.WIDE R14, R15, 0x4, R12 ;  /* 0x000000040f0e7825 */ /* 0x000fca00078e020c */
[----:B------:R-:W3:Y:S01]  /*0730*/  @P3 LDG.E.EL R28, desc[UR4][R14.64] ;  /* 0x000000040e1c3981 */ /* 0x000ee2000c2e1900 */
[----:B--2---:R-:W-:Y:S02]  /*0740*/  SEL R21, R21, 0xff800000, P4 ;  /* 0xff80000015157807 */ /* 0x004fe40002000000 */
[----:B------:R-:W-:-:S04]  /*0750*/  FSETP.GEU.AND P4, PT, R9, R10, PT ;  /* 0x0000000a0900720b */ /* 0x000fc80003f8e000 */
[----:B------:R-:W-:Y:S01]  /*0760*/  @!P6 SEL R10, R10, R9, !P4 ;  /* 0x000000090a0ae207 */ /* 0x000fe20006000000 */
[----:B------:R-:W-:-:S06]  /*0770*/  IMAD.MOV.U32 R9, RZ, RZ, RZ ;  /* 0x000000ffff097224 */ /* 0x000fcc00078e00ff */
[----:B------:R1:W2:Y:S02]  /*0780*/  @P3 LDG.E.EL R9, desc[UR4][R18.64] ;  /* 0x0000000412093981 */ /* 0x0002a4000c2e1900 */
[----:B-1----:R-:W-:-:S04]  /*0790*/  VIADD R19, R7, 0x20 ;  /* 0x0000002007137836 */ /* 0x002fc80000000000 */
[----:B------:R-:W-:-:S05]  /*07a0*/  IMAD.WIDE R18, R19, 0x4, R12 ;  /* 0x0000000413127825 */ /* 0x000fca00078e020c */
[----:B------:R-:W4:Y:S01]  /*07b0*/  @P2 LDG.E.EL R24, desc[UR4][R18.64] ;  /* 0x0000000412182981 */ /* 0x000f22000c2e1900 */
[----:B---3--:R-:W-:Y:S01]  /*07c0*/  SEL R28, R28, 0xff800000, P3 ;  /* 0xff8000001c1c7807 */ /* 0x008fe20001800000 */
[----:B------:R-:W-:-:S04]  /*07d0*/  VIADD R15, R4, 0x20 ;  /* 0x00000020040f7836 */ /* 0x000fc80000000000 */
[----:B------:R-:W-:Y:S01]  /*07e0*/  IMAD.WIDE R14, R15, 0x4, R12 ;  /* 0x000000040f0e7825 */ /* 0x000fe200078e020c */
[----:B--2---:R-:W-:-:S04]  /*07f0*/  SEL R9, R9, 0xff800000, P3 ;  /* 0xff80000009097807 */ /* 0x004fc80001800000 */
[----:B------:R-:W-:Y:S02]  /*0800*/  FSETP.NAN.AND P6, PT, R9, R9, PT ;  /* 0x000000090900720b */ /* 0x000fe40003fc8000 */
[----:B------:R-:W-:Y:S02]  /*0810*/  FSETP.NAN.AND P3, PT, R21, R21, PT ;  /* 0x000000151500720b */ /* 0x000fe40003f68000 */
[----:B------:R-:W-:-:S04]  /*0820*/  FSETP.GEU.AND P0, PT, R2, R9, PT ;  /* 0x000000090200720b */ /* 0x000fc80003f0e000 */
[----:B------:R-:W-:Y:S02]  /*0830*/  P2R R20, PR, RZ, 0x1 ;  /* 0x00000001ff147803 */ /* 0x000fe40000000000 */
[----:B----4-:R-:W-:Y:S02]  /*0840*/  SEL R24, R24, 0xff800000, P2 ;  /* 0xff80000018187807 */ /* 0x010fe40001000000 */
[----:B------:R-:W-:Y:S02]  /*0850*/  FSETP.NAN.AND P2, PT, R28, R28, PT ;  /* 0x0000001c1c00720b */ /* 0x000fe40003f48000 */
[----:B------:R-:W-:Y:S02]  /*0860*/  @!P6 SEL R9, R9, R2, !P0 ;  /* 0x000000020909e207 */ /* 0x000fe40004000000 */
[----:B------:R-:W-:-:S04]  /*0870*/  FSETP.GEU.AND P0, PT, R10, R21, PT ;  /* 0x000000150a00720b */ /* 0x000fc80003f0e000 */
[----:B------:R-:W-:Y:S02]  /*0880*/  P2R R27, PR, RZ, 0x1 ;  /* 0x00000001ff1b7803 */ /* 0x000fe40000000000 */
[----:B------:R-:W-:Y:S02]  /*0890*/  @!P3 SEL R21, R21, R10, !P0 ;  /* 0x0000000a1515b207 */ /* 0x000fe40004000000 */
[----:B------:R-:W-:-:S04]  /*08a0*/  FSETP.GEU.AND P0, PT, R9, R28, PT ;  /* 0x0000001c0900720b */ /* 0x000fc80003f0e000 */
[----:B------:R-:W-:Y:S01]  /*08b0*/  @!P2 SEL R28, R28, R9, !P0 ;  /* 0x000000091c1ca207 */ /* 0x000fe20004000000 */
[----:B------:R-:W-:-:S06]  /*08c0*/  IMAD.MOV.U32 R9, RZ, RZ, RZ ;  /* 0x000000ffff097224 */ /* 0x000fcc00078e00ff */
[----:B------:R1:W2:Y:S01]  /*08d0*/  @P1 LDG.E.EL R9, desc[UR4][R14.64] ;  /* 0x000000040e091981 */ /* 0x0002a2000c2e1900 */
[----:B------:R-:W-:Y:S02]  /*08e0*/  P2R R2, PR, RZ, 0x1 ;  /* 0x00000001ff027803 */ /* 0x000fe40000000000 */
[----:B------:R-:W-:-:S04]  /*08f0*/  FSETP.GEU.AND P0, PT, R21, R24, PT ;  /* 0x000000181500720b */ /* 0x000fc80003f0e000 */
[----:B------:R-:W-:Y:S02]  /*0900*/  P2R R10, PR, RZ, 0x1 ;  /* 0x00000001ff0a7803 */ /* 0x000fe40000000000 */
[----:B------:R-:W-:Y:S01]  /*0910*/  P2R R6, PR, RZ, 0x10 ;  /* 0x00000010ff067803 */ /* 0x000fe20000000000 */
[----:B-1----:R-:W-:Y:S01]  /*0920*/  VIADD R15, R7, 0x3c ;  /* 0x0000003c070f7836 */ /* 0x002fe20000000000 */
[----:B------:R-:W-:Y:S01]  /*0930*/  ISETP.NE.AND P4, PT, R25, RZ, PT ;  /* 0x000000ff1900720c */ /* 0x000fe20003f85270 */
[----:B------:R-:W-:Y:S02]  /*0940*/  IMAD.MOV.U32 R25, RZ, RZ, RZ ;  /* 0x000000ffff197224 */ /* 0x000fe400078e00ff */
[----:B------:R-:W-:Y:S01]  /*0950*/  IMAD.WIDE R14, R15, 0x4, R12 ;  /* 0x000000040f0e7825 */ /* 0x000fe200078e020c */
[----:B--2---:R-:W-:Y:S02]  /*0960*/  SEL R9, R9, 0xff800000, P1 ;  /* 0xff80000009097807 */ /* 0x004fe40000800000 */
[----:B------:R-:W-:-:S13]  /*0970*/  FSETP.NAN.AND P1, PT, R24, R24, PT ;  /* 0x000000181800720b */ /* 0x000fda0003f28000 */
[----:B------:R-:W-:Y:S02]  /*0980*/  @!P1 SEL R24, R24, R21, !P0 ;  /* 0x0000001518189207 */ /* 0x000fe40004000000 */
[-C--:B------:R-:W-:Y:S01]  /*0990*/  FSETP.NAN.AND P1, PT, R9, R9.reuse, PT ;  /* 0x000000090900720b */ /* 0x080fe20003f28000 */
[----:B------:R-:W-:Y:S01]  /*09a0*/  VIADD R21, R26, 0x1 ;  /* 0x000000011a157836 */ /* 0x000fe20000000000 */
[----:B------:R-:W-:-:S04]  /*09b0*/  FSETP.GEU.AND P0, PT, R28, R9, PT ;  /* 0x000000091c00720b */ /* 0x000fc80003f0e000 */
[----:B------:R-:W-:-:S07]  /*09c0*/  ISETP.GE.U32.AND P2, PT, R21, 0xf, PT ;  /* 0x0000000f1500780c */ /* 0x000fce0003f46070 */
[----:B------:R-:W-:Y:S02]  /*09d0*/  @!P1 SEL R9, R9, R28, !P0 ;  /* 0x0000001c09099207 */ /* 0x000fe40004000000 */
[----:B------:R-:W-:-:S04]  /*09e0*/  ISETP.GT.AND P1, PT, R17, -0x1, !P2 ;  /* 0xffffffff1100780c */ /* 0x000fc80005724270 */
[----:B------:R-:W-:Y:S02]  /*09f0*/  ISETP.LT.AND P1, PT, R11, 0xe10, P1 ;  /* 0x00000e100b00780c */ /* 0x000fe40000f21270 */
[----:B------:R-:W-:Y:S02]  /*0a00*/  P2R R18, PR, RZ, 0x1 ;  /* 0x00000001ff127803 */ /* 0x000fe40000000000 */
[----:B------:R-:W-:Y:S01]  /*0a10*/  ISETP.NE.AND P0, PT, R27, RZ, PT ;  /* 0x000000ff1b00720c */ /* 0x000fe20003f05270 */
[----:B------:R-:W-:-:S03]  /*0a20*/  VIADD R17, R7, 0x3d ;  /* 0x0000003d07117836 */ /* 0x000fc60000000000 */
[----:B------:R-:W-:Y:S02]  /*0a30*/  P2R R19, PR, RZ, 0x1 ;  /* 0x00000001ff137803 */ /* 0x000fe40000000000 */
[----:B------:R-:W-:Y:S01]  /*0a40*/  ISETP.NE.AND P0, PT, R20, RZ, PT ;  /* 0x000000ff1400720c */ /* 0x000fe20003f05270 */
[----:B------:R-:W-:Y:S02]  /*0a50*/  IMAD.MOV.U32 R27, RZ, RZ, RZ ;  /* 0x000000ffff1b7224 */ /* 0x000fe400078e00ff */
[----:B------:R1:W2:Y:S01]  /*0a60*/  @P1 LDG.E.EL R25, desc[UR4][R14.64] ;  /* 0x000000040e191981 */ /* 0x0002a2000c2e1900 */
[----:B------:R-:W-:Y:S02]  /*0a70*/  P2R R20, PR, RZ, 0x1 ;  /* 0x00000001ff147803 */ /* 0x000fe40000000000 */
[----:B------:R-:W-:Y:S01]  /*0a80*/  ISETP.NE.AND P0, PT, R16, RZ, PT ;  /* 0x000000ff1000720c */ /* 0x000fe20003f05270 */
[----:B------:R-:W-:-:S05]  /*0a90*/  IMAD.WIDE R16, R17, 0x4, R12 ;  /* 0x0000000411107825 */ /* 0x000fca00078e020c */
[----:B------:R3:W4:Y:S01]  /*0aa0*/  @P1 LDG.E.EL R27, desc[UR4][R16.64] ;  /* 0x00000004101b1981 */ /* 0x000722000c2e1900 */
[----:B------:R-:W-:Y:S02]  /*0ab0*/  VIADD R23, R23, 0x1 ;  /* 0x0000000117177836 */ /* 0x000fe40000000000 */
[----:B-1----:R-:W-:-:S04]  /*0ac0*/  VIADD R15, R4, 0x3c ;  /* 0x0000003c040f7836 */ /* 0x002fc80000000000 */
[----:B------:R-:W-:-:S04]  /*0ad0*/  IMAD.WIDE R14, R15, 0x4, R12 ;  /* 0x000000040f0e7825 */ /* 0x000fc800078e020c */
[----:B---3--:R-:W-:-:S04]  /*0ae0*/  VIADD R17, R4, 0x3d ;  /* 0x0000003d04117836 */ /* 0x008fc80000000000 */
[----:B------:R-:W-:Y:S01]  /*0af0*/  IMAD.WIDE R16, R17, 0x4, R12 ;  /* 0x0000000411107825 */ /* 0x000fe200078e020c */
[----:B--2---:R-:W-:-:S04]  /*0b00*/  SEL R26, R25, 0xff800000, P1 ;  /* 0xff800000191a7807 */ /* 0x004fc80000800000 */
[-C--:B------:R-:W-:Y:S02]  /*0b10*/  FSETP.NAN.AND P2, PT, R26, R26.reuse, PT ;  /* 0x0000001a1a00720b */ /* 0x080fe40003f48000 */
[----:B----4-:R-:W-:Y:S02]  /*0b20*/  SEL R25, R27, 0xff800000, P1 ;  /* 0xff8000001b197807 */ /* 0x010fe40000800000 */
[----:B------:R-:W-:Y:S02]  /*0b30*/  FSETP.GEU.AND P1, PT, R24, R26, PT ;  /* 0x0000001a1800720b */ /* 0x000fe40003f2e000 */
[----:B------:R-:W-:-:S07]  /*0b40*/  FSETP.NAN.AND P3, PT, R25, R25, PT ;  /* 0x000000191900720b */ /* 0x000fce0003f68000 */
[----:B------:R-:W-:-:S04]  /*0b50*/  @!P2 SEL R26, R26, R24, !P1 ;  /* 0x000000181a1aa207 */ /* 0x000fc80004800000 */
[----:B------:R-:W-:-:S04]  /*0b60*/  FSETP.GEU.AND P2, PT, R26, R25, PT ;  /* 0x000000191a00720b */ /* 0x000fc80003f4e000 */
[----:B------:R-:W-:Y:S02]  /*0b70*/  @!P3 SEL R25, R25, R26, !P2 ;  /* 0x0000001a1919b207 */ /* 0x000fe40005000000 */
[----:B------:R-:W-:-:S04]  /*0b80*/  ISETP.GE.U32.AND P3, PT, R23, 0xf, PT ;  /* 0x0000000f1700780c */ /* 0x000fc80003f66070 */
[----:B------:R-:W-:-:S04]  /*0b90*/  ISETP.GT.AND P6, PT, R22, -0x1, !P3 ;  /* 0xffffffff1600780c */ /* 0x000fc80005fc4270 */
[----:B------:R-:W-:Y:S01]  /*0ba0*/  ISETP.LT.AND P6, PT, R11, 0xe10, P6 ;  /* 0x00000e100b00780c */ /* 0x000fe200037c1270 */
[----:B------:R-:W-:Y:S02]  /*0bb0*/  IMAD.MOV.U32 R22, RZ, RZ, RZ ;  /* 0x000000ffff167224 */ /* 0x000fe400078e00ff */
[----:B------:R-:W-:-:S10]  /*0bc0*/  IMAD.MOV.U32 R24, RZ, RZ, RZ ;  /* 0x000000ffff187224 */ /* 0x000fd400078e00ff */
[----:B------:R-:W2:Y:S04]  /*0bd0*/  @P6 LDG.E.EL R22, desc[UR4][R14.64] ;  /* 0x000000040e166981 */ /* 0x000ea8000c2e1900 */
[----:B------:R-:W3:Y:S01]  /*0be0*/  @P6 LDG.E.EL R24, desc[UR4][R16.64] ;  /* 0x0000000410186981 */ /* 0x000ee2000c2e1900 */
[----:B--2---:R-:W-:Y:S02]  /*0bf0*/  SEL R23, R22, 0xff800000, P6 ;  /* 0xff80000016177807 */ /* 0x004fe40003000000 */
[----:B---3--:R-:W-:Y:S02]  /*0c00*/  SEL R22, R24, 0xff800000, P6 ;  /* 0xff80000018167807 */ /* 0x008fe40003000000 */
[----:B------:R-:W-:Y:S02]  /*0c10*/  FSETP.NAN.AND P6, PT, R23, R23, PT ;  /* 0x000000171700720b */ /* 0x000fe40003fc8000 */
[----:B------:R-:W-:-:S02]  /*0c20*/  SEL R24, RZ, 0x1, !P5 ;  /* 0x00000001ff187807 */ /* 0x000fc40006800000 */
[----:B------:R-:W-:-:S09]  /*0c30*/  FSETP.GEU.AND P5, PT, R9, R23, PT ;  /* 0x000000170900720b */ /* 0x000fd20003fae000 */
[----:B------:R-:W-:Y:S02]  /*0c40*/  @!P6 SEL R23, R23, R9, !P5 ;  /* 0x000000091717e207 */ /* 0x000fe40006800000 */
[----:B------:R-:W-:-:S04]  /*0c50*/  ISETP.NE.AND P6, PT, R3, RZ, PT ;  /* 0x000000ff0300720c */ /* 0x000fc80003fc5270 */
[----:B------:R-:W-:Y:S02]  /*0c60*/  SEL R3, RZ, 0x1, !P6 ;  /* 0x00000001ff037807 */ /* 0x000fe40007000000 */
[----:B------:R-:W-:Y:S02]  /*0c70*/  SEL R24, R24, 0x2, P0 ;  /* 0x0000000218187807 */ /* 0x000fe40000000000 */
[----:B------:R-:W-:Y:S02]  /*0c80*/  SEL R3, R3, 0x2, P4 ;  /* 0x0000000203037807 */ /* 0x000fe40002000000 */
[----:B------:R-:W-:-:S04]  /*0c90*/  ISETP.NE.AND P4, PT, R6, RZ, PT ;  /* 0x000000ff0600720c */ /* 0x000fc80003f85270 */
[----:B------:R-:W-:Y:S02]  /*0ca0*/  SEL R24, R24, 0x3, P4 ;  /* 0x0000000318187807 */ /* 0x000fe40002000000 */
[----:B------:R-:W-:-:S04]  /*0cb0*/  ISETP.GE.U32.AND P4, PT, R21, 0xf, PT ;  /* 0x0000000f1500780c */ /* 0x000fc80003f86070 */
[----:B------:R-:W-:-:S04]  /*0cc0*/  ISETP.LT.U32.AND P4, PT, R8, 0xf, !P4 ;  /* 0x0000000f0800780c */ /* 0x000fc80006781070 */
[----:B------:R-:W-:Y:S01]  /*0cd0*/  ISETP.LT.AND P4, PT, R11, 0xe10, P4 ;  /* 0x00000e100b00780c */ /* 0x000fe20002781270 */
[----:B------:R-:W-:Y:S01]  /*0ce0*/  VIADD R9, R7, 0x3e ;  /* 0x0000003e07097836 */ /* 0x000fe20000000000 */
[----:B------:R-:W-:-:S03]  /*0cf0*/  CS2R R6, SRZ ;  /* 0x0000000000067805 */ /* 0x000fc6000001ff00 */
[----:B------:R-:W-:-:S08]  /*0d00*/  IMAD.WIDE R8, R9, 0x4, R12 ;  /* 0x0000000409087825 */ /* 0x000fd000078e020c */
[----:B------:R-:W2:Y:S01]  /*0d10*/  @P4 LDG.E.EL R6, desc[UR4][R8.64] ;  /* 0x0000000408064981 */ /* 0x000ea2000c2e1900 */
[-C--:B------:R-:W-:Y:S02]  /*0d20*/  FSETP.NAN.AND P0, PT, R22, R22.reuse, PT ;  /* 0x000000161600720b */ /* 0x080fe40003f08000 */
[----:B------:R-:W-:Y:S02]  /*0d30*/  FSETP.GEU.AND P6, PT, R23, R22, PT ;  /* 0x000000161700720b */ /* 0x000fe40003fce000 */
[----:B------:R-:W-:-:S04]  /*0d40*/  ISETP.LT.U32.AND P3, PT, R5, 0xf, !P3 ;  /* 0x0000000f0500780c */ /* 0x000fc80005f61070 */
[----:B------:R-:W-:-:S05]  /*0d50*/  ISETP.LT.AND P3, PT, R11, 0xe10, P3 ;  /* 0x00000e100b00780c */ /* 0x000fca0001f61270 */
[----:B------:R-:W-:Y:S02]  /*0d60*/  @!P0 SEL R22, R22, R23, !P6 ;  /* 0x0000001716168207 */ /* 0x000fe40007000000 */
[----:B------:R-:W-:Y:S02]  /*0d70*/  ISETP.NE.AND P0, PT, R20, RZ, PT ;  /* 0x000000ff1400720c */ /* 0x000fe40003f05270 */
[----:B--2---:R-:W-:Y:S02]  /*0d80*/  SEL R6, R6, 0xff800000, P4 ;  /* 0xff80000006067807 */ /* 0x004fe40002000000 */
[----:B------:R-:W-:Y:S02]  /*0d90*/  ISETP.NE.AND P4, PT, R10, RZ, PT ;  /* 0x000000ff0a00720c */ /* 0x000fe40003f85270 */
[----:B------:R-:W-:Y:S01]  /*0da0*/  SEL R10, R3, 0x3, P0 ;  /* 0x00000003030a7807 */ /* 0x000fe20000000000 */
[----:B------:R-:W-:-:S04]  /*0db0*/  VIADD R3, R4, 0x3e ;  /* 0x0000003e04037836 */ /* 0x000fc80000000000 */
[----:B------:R-:W-:-:S05]  /*0dc0*/  IMAD.WIDE R12, R3, 0x4, R12 ;  /* 0x00000004030c7825 */ /* 0x000fca00078e020c */
[----:B------:R-:W2:Y:S01]  /*0dd0*/  @P3 LDG.E.EL R7, desc[UR4][R12.64] ;  /* 0x000000040c073981 */ /* 0x000ea2000c2e1900 */
[----:B------:R-:W-:-:S04]  /*0de0*/  ISETP.NE.AND P0, PT, R19, RZ, PT ;  /* 0x000000ff1300720c */ /* 0x000fc80003f05270 */
[----:B------:R-:W-:Y:S02]  /*0df0*/  SEL R24, R24, 0x4, P0 ;  /* 0x0000000418187807 */ /* 0x000fe40000000000 */
[----:B------:R-:W-:Y:S02]  /*0e00*/  ISETP.NE.AND P0, PT, R18, RZ, PT ;  /* 0x000000ff1200720c */ /* 0x000fe40003f05270 */
[----:B------:R-:W-:-:S04]  /*0e10*/  SEL R24, R24, 0x5, P4 ;  /* 0x0000000518187807 */ /* 0x000fc80002000000 */
[----:B------:R-:W-:Y:S02]  /*0e20*/  SEL R24, R24, 0x6, P1 ;  /* 0x0000000618187807 */ /* 0x000fe40000800000 */
[----:B------:R-:W-:Y:S02]  /*0e30*/  FSETP.GEU.AND P1, PT, R25, R6, PT ;  /* 0x000000061900720b */ /* 0x000fe40003f2e000 */
[----:B------:R-:W-:Y:S02]  /*0e40*/  SEL R24, R24, 0x7, P2 ;  /* 0x0000000718187807 */ /* 0x000fe40001000000 */
[----:B--2---:R-:W-:Y:S02]  /*0e50*/  SEL R7, R7, 0xff800000, P3 ;  /* 0xff80000007077807 */ /* 0x004fe40001800000 */
[----:B------:R-:W-:Y:S02]  /*0e60*/  ISETP.NE.AND P3, PT, R2, RZ, PT ;  /* 0x000000ff0200720c */ /* 0x000fe40003f65270 */
[----:B------:R-:W1:Y:S02]  /*0e70*/  LDC.64 R2, c[0x0][0x218] ;  /* 0x00008600ff027b82 */ /* 0x000e640000000a00 */
[----:B------:R-:W-:-:S02]  /*0e80*/  SEL R10, R10, 0x4, P3 ;  /* 0x000000040a0a7807 */ /* 0x000fc40001800000 */
[----:B------:R-:W-:Y:S02]  /*0e90*/  FSETP.NAN.AND P3, PT, R6, R6, PT ;  /* 0x000000060600720b */ /* 0x000fe40003f68000 */
[----:B------:R-:W-:Y:S02]  /*0ea0*/  SEL R10, R10, 0x5, P0 ;  /* 0x000000050a0a7807 */ /* 0x000fe40000000000 */
[-C--:B------:R-:W-:Y:S02]  /*0eb0*/  FSETP.NAN.AND P4, PT, R7, R7.reuse, PT ;  /* 0x000000070700720b */ /* 0x080fe40003f88000 */
[----:B------:R-:W-:Y:S02]  /*0ec0*/  SEL R10, R10, 0x6, P5 ;  /* 0x000000060a0a7807 */ /* 0x000fe40002800000 */
[----:B------:R-:W-:Y:S02]  /*0ed0*/  ISETP.NE.AND P0, PT, R0, RZ, PT ;  /* 0x000000ff0000720c */ /* 0x000fe40003f05270 */
[----:B------:R-:W-:-:S02]  /*0ee0*/  FSETP.GEU.AND P2, PT, R22, R7, PT ;  /* 0x000000071600720b */ /* 0x000fc40003f4e000 */
[----:B------:R-:W-:Y:S02]  /*0ef0*/  SEL R0, R24, 0x8, P1 ;  /* 0x0000000818007807 */ /* 0x000fe40000800000 */
[----:B------:R-:W-:Y:S02]  /*0f00*/  SEL R10, R10, 0x7, P6 ;  /* 0x000000070a0a7807 */ /* 0x000fe40003000000 */
[----:B------:R-:W-:Y:S02]  /*0f10*/  LOP3.LUT R0, R0, 0xff, RZ, 0xc0, !PT ;  /* 0x000000ff00007812 */ /* 0x000fe400078ec0ff */
[----:B------:R-:W-:Y:S02]  /*0f20*/  SEL R5, R10, 0x8, P2 ;  /* 0x000000080a057807 */ /* 0x000fe40001000000 */
[----:B------:R-:W-:Y:S01]  /*0f30*/  @!P3 SEL R6, R6, R25, !P1 ;  /* 0x000000190606b207 */ /* 0x000fe20004800000 */
[----:B-1----:R-:W-:Y:S01]  /*0f40*/  IMAD.WIDE R2, R11, 0x4, R2 ;  /* 0x000000040b027825 */ /* 0x002fe200078e0202 */
[----:B------:R-:W-:-:S02]  /*0f50*/  @!P4 SEL R7, R7, R22, !P2 ;  /* 0x000000160707c207 */ /* 0x000fc40005000000 */
[----:B------:R-:W-:Y:S01]  /*0f60*/  IADD3 R4, P1, R11, UR6, RZ ;  /* 0x000000060b047c10 */ /* 0x000fe2000ff3e0ff */
[----:B------:R-:W-:Y:S02]  /*0f70*/  IMAD R9, R5, 0x100, R0 ;  /* 0x0000010005097824 */ /* 0x000fe400078e0200 */
[----:B------:R1:W-:Y:S01]  /*0f80*/  @!P0 STG.E.64 desc[UR4][R2.64], R6 ;  /* 0x0000000602008986 */ /* 0x0003e2000c101b04 */
[----:B------:R-:W-:Y:S01]  /*0f90*/  LEA.HI.X.SX32 R5, R11, UR7, 0x1, P1 ;  /* 0x000000070b057c11 */ /* 0x000fe200088f0eff */
[----:B------:R-:W-:Y:S08]  /*0fa0*/  @P0 EXIT ;  /* 0x000000000000094d */ /* 0x000ff00003800000 */
[----:B------:R-:W-:Y:S01]  /*0fb0*/  STG.E.U16 desc[UR4][R4.64], R9 ;  /* 0x0000000904007986 */ /* 0x000fe2000c101504 */
[----:B------:R-:W-:Y:S05]  /*0fc0*/  EXIT ;  /* 0x000000000000794d */ /* 0x000fea0003800000 */
.L_x_0:
[----:B------:R-:W-:-:S00]  /*0fd0*/  BRA `(.L_x_0) ;  /* 0xfffffffc00fc7947 */ /* 0x000fc0000383ffff */
[----:B------:R-:W-:-:S00]  /*0fe0*/  NOP ;  /* 0x0000000000007918 */ /* 0x000fc00000000000 */
        /* <DEDUP_REMOVED lines=9> */
.L_x_1:


//--------------------- .nv.constant0.triton_poi_fused_max_pool2d_with_indices_1 --------------------------
	.section	.nv.constant0.triton_poi_fused_max_pool2d_with_indices_1,"a",@progbits
	.sectionflags	@""
	.align	4
.nv.constant0.triton_poi_fused_max_pool2d_with_indices_1:
	.zero		556
